//
// Generated by NVIDIA NVVM Compiler
//
// Compiler Build ID: CL-36424714
// Cuda compilation tools, release 13.0, V13.0.88
// Based on NVVM 20.0.0
//

.version 9.0
.target sm_100
.address_size 64

	// .globl	_Z11mat_mul_GPUPfS_S_i

.visible .entry _Z11mat_mul_GPUPfS_S_i(
	.param .u64 .ptr .align 1 _Z11mat_mul_GPUPfS_S_i_param_0,
	.param .u64 .ptr .align 1 _Z11mat_mul_GPUPfS_S_i_param_1,
	.param .u64 .ptr .align 1 _Z11mat_mul_GPUPfS_S_i_param_2,
	.param .u32 _Z11mat_mul_GPUPfS_S_i_param_3
)
{
	.reg .pred 	%p<2>;
	.reg .b32 	%r<6>;
	.reg .b32 	%f<4>;
	.reg .b64 	%rd<11>;

	ld.param.u64 	%rd1, [_Z11mat_mul_GPUPfS_S_i_param_0];
	ld.param.u64 	%rd2, [_Z11mat_mul_GPUPfS_S_i_param_1];
	ld.param.u64 	%rd3, [_Z11mat_mul_GPUPfS_S_i_param_2];
	ld.param.u32 	%r2, [_Z11mat_mul_GPUPfS_S_i_param_3];
	mov.u32 	%r3, %ctaid.x;
	mov.u32 	%r4, %ntid.x;
	mov.u32 	%r5, %tid.x;
	mad.lo.s32 	%r1, %r3, %r4, %r5;
	setp.ge.s32 	%p1, %r1, %r2;
	@%p1 bra 	$L__BB0_2;
	cvta.to.global.u64 	%rd4, %rd2;
	cvta.to.global.u64 	%rd5, %rd3;
	cvta.to.global.u64 	%rd6, %rd1;
	mul.wide.s32 	%rd7, %r1, 4;
	add.s64 	%rd8, %rd4, %rd7;
	ld.global.f32 	%f1, [%rd8];
	add.s64 	%rd9, %rd5, %rd7;
	ld.global.f32 	%f2, [%rd9];
	add.f32 	%f3, %f1, %f2;
	add.s64 	%rd10, %rd6, %rd7;
	st.global.f32 	[%rd10], %f3;
$L__BB0_2:
	ret;

}


// ===== COMPILED SASS (sm_100) =====

	.target	sm_100

	.elftype	@"ET_EXEC"


//--------------------- .note.nv.tkinfo           --------------------------
	.section	.note.nv.tkinfo,"",@"SHT_NOTE"
	.sectionflags	@"SHF_NOTE_NV_TKINFO"
	.tkinfo
        /*0018*/ 	.word	0x00000002
        /*0030*/ 	.string	""
        /*0030*/ 	.string	"ptxas"
        /*0030*/ 	.string	"Cuda compilation tools, release 13.0, V13.0.88"
        /*0030*/ 	.string	"Build cuda_13.0.r13.0/compiler.36424714_0"
        /*0030*/ 	.string	"-arch sm_100 -m 64 "



//--------------------- .note.nv.cuinfo           --------------------------
	.section	.note.nv.cuinfo,"",@"SHT_NOTE"
	.sectionflags	@"SHF_NOTE_NV_CUINFO"
        /*0018*/ 	.short	0x0002
        /*001a*/ 	.short	0x0064
        /*001c*/ 	.short	0x0082
	.zero		2


//--------------------- .nv.info                  --------------------------
	.section	.nv.info,"",@"SHT_CUDA_INFO"
	.align	4


	//----- nvinfo : EIATTR_REGCOUNT
	.align		4
        /*0000*/ 	.byte	0x04, 0x2f
        /*0002*/ 	.short	(.L_1 - .L_0)
	.align		4
.L_0:
        /*0004*/ 	.word	index@(_Z11mat_mul_GPUPfS_S_i)
        /*0008*/ 	.word	0x0000000c


	//----- nvinfo : EIATTR_FRAME_SIZE
	.align		4
.L_1:
        /*000c*/ 	.byte	0x04, 0x11
        /*000e*/ 	.short	(.L_3 - .L_2)
	.align		4
.L_2:
        /*0010*/ 	.word	index@(_Z11mat_mul_GPUPfS_S_i)
        /*0014*/ 	.word	0x00000000


	//----- nvinfo : EIATTR_MIN_STACK_SIZE
	.align		4
.L_3:
        /*0018*/ 	.byte	0x04, 0x12
        /*001a*/ 	.short	(.L_5 - .L_4)
	.align		4
.L_4:
        /*001c*/ 	.word	index@(_Z11mat_mul_GPUPfS_S_i)
        /*0020*/ 	.word	0x00000000
.L_5:


//--------------------- .nv.compat                --------------------------
	.section	.nv.compat,"",@"SHT_CUDA_COMPAT_INFO"
	.align	4
        /*0000*/ 	.byte	0x02, 0x09, 0x00, 0x00, 0x02, 0x02, 0x01, 0x00, 0x02, 0x05, 0x05, 0x00, 0x03, 0x07, 0x01, 0x01
        /*0010*/ 	.byte	0x02, 0x03, 0x00, 0x00, 0x02, 0x06, 0x01, 0x00, 0x04, 0x0b, 0x08, 0x00, 0x09, 0x00, 0x00, 0x00
        /*0020*/ 	.byte	0x00, 0x00, 0x00, 0x00


//--------------------- .nv.info._Z11mat_mul_GPUPfS_S_i --------------------------
	.section	.nv.info._Z11mat_mul_GPUPfS_S_i,"",@"SHT_CUDA_INFO"
	.sectionflags	@""
	.align	4


	//----- nvinfo : EIATTR_CUDA_API_VERSION
	.align		4
        /*0000*/ 	.byte	0x04, 0x37
        /*0002*/ 	.short	(.L_7 - .L_6)
.L_6:
        /*0004*/ 	.word	0x00000082


	//----- nvinfo : EIATTR_KPARAM_INFO
	.align		4
.L_7:
        /*0008*/ 	.byte	0x04, 0x17
        /*000a*/ 	.short	(.L_9 - .L_8)
.L_8:
        /*000c*/ 	.word	0x00000000
        /*0010*/ 	.short	0x0003
        /*0012*/ 	.short	0x0018
        /*0014*/ 	.byte	0x00, 0xf0, 0x11, 0x00


	//----- nvinfo : EIATTR_KPARAM_INFO
	.align		4
.L_9:
        /*0018*/ 	.byte	0x04, 0x17
        /*001a*/ 	.short	(.L_11 - .L_10)
.L_10:
        /*001c*/ 	.word	0x00000000
        /*0020*/ 	.short	0x0002
        /*0022*/ 	.short	0x0010
        /*0024*/ 	.byte	0x00, 0xf5, 0x21, 0x00


	//----- nvinfo : EIATTR_KPARAM_INFO
	.align		4
.L_11:
        /*0028*/ 	.byte	0x04, 0x17
        /*002a*/ 	.short	(.L_13 - .L_12)
.L_12:
        /*002c*/ 	.word	0x00000000
        /*0030*/ 	.short	0x0001
        /*0032*/ 	.short	0x0008
        /*0034*/ 	.byte	0x00, 0xf5, 0x21, 0x00


	//----- nvinfo : EIATTR_KPARAM_INFO
	.align		4
.L_13:
        /*0038*/ 	.byte	0x04, 0x17
        /*003a*/ 	.short	(.L_15 - .L_14)
.L_14:
        /*003c*/ 	.word	0x00000000
        /*0040*/ 	.short	0x0000
        /*0042*/ 	.short	0x0000
        /*0044*/ 	.byte	0x00, 0xf5, 0x21, 0x00


	//----- nvinfo : EIATTR_SPARSE_MMA_MASK
	.align		4
.L_15:
        /*0048*/ 	.byte	0x03, 0x50
        /*004a*/ 	.short	0x0000


	//----- nvinfo : EIATTR_MAXREG_COUNT
	.align		4
        /*004c*/ 	.byte	0x03, 0x1b
        /*004e*/ 	.short	0x00ff


	//----- nvinfo : EIATTR_MERCURY_ISA_VERSION
	.align		4
        /*0050*/ 	.byte	0x03, 0x5f
        /*0052*/ 	.short	0x0101


	//----- nvinfo : EIATTR_VRC_CTA_INIT_COUNT
	.align		4
        /*0054*/ 	.byte	0x02, 0x4a
	.zero		1
	.zero		1


	//----- nvinfo : EIATTR_EXIT_INSTR_OFFSETS
	.align		4
        /*0058*/ 	.byte	0x04, 0x1c
        /*005a*/ 	.short	(.L_17 - .L_16)


	//   ....[0]....
.L_16:
        /*005c*/ 	.word	0x00000070


	//   ....[1]....
        /*0060*/ 	.word	0x00000130


	//----- nvinfo : EIATTR_CBANK_PARAM_SIZE
	.align		4
.L_17:
        /*0064*/ 	.byte	0x03, 0x19
        /*0066*/ 	.short	0x001c


	//----- nvinfo : EIATTR_PARAM_CBANK
	.align		4
        /*0068*/ 	.byte	0x04, 0x0a
        /*006a*/ 	.short	(.L_19 - .L_18)
	.align		4
.L_18:
        /*006c*/ 	.word	index@(.nv.constant0._Z11mat_mul_GPUPfS_S_i)
        /*0070*/ 	.short	0x0380
        /*0072*/ 	.short	0x001c


	//----- nvinfo : EIATTR_SW_WAR
	.align		4
.L_19:
        /*0074*/ 	.byte	0x04, 0x36
        /*0076*/ 	.short	(.L_21 - .L_20)
.L_20:
        /*0078*/ 	.word	0x00000008
.L_21:


//--------------------- .nv.callgraph             --------------------------
	.section	.nv.callgraph,"",@"SHT_CUDA_CALLGRAPH"
	.align	4
	.sectionentsize	8
	.align		4
        /*0000*/ 	.word	0x00000000
	.align		4
        /*0004*/ 	.word	0xffffffff
	.align		4
        /*0008*/ 	.word	0x00000000
	.align		4
        /*000c*/ 	.word	0xfffffffe
	.align		4
        /*0010*/ 	.word	0x00000000
	.align		4
        /*0014*/ 	.word	0xfffffffd
	.align		4
        /*0018*/ 	.word	0x00000000
	.align		4
        /*001c*/ 	.word	0xfffffffc


//--------------------- .text._Z11mat_mul_GPUPfS_S_i --------------------------
	.section	.text._Z11mat_mul_GPUPfS_S_i,"ax",@progbits
	.align	128
        .global         _Z11mat_mul_GPUPfS_S_i
        .type           _Z11mat_mul_GPUPfS_S_i,@function
        .size           _Z11mat_mul_GPUPfS_S_i,(.L_x_1 - _Z11mat_mul_GPUPfS_S_i)
        .other          _Z11mat_mul_GPUPfS_S_i,@"STO_CUDA_ENTRY STV_DEFAULT"
_Z11mat_mul_GPUPfS_S_i:
.text._Z11mat_mul_GPUPfS_S_i:
[----:B------:R-:W-:Y:S01]  /*0000*/  LDC R1, c[0x0][0x37c] ;  /* 0x0000df00ff017b82 */ /* 0x000fe20000000800 */
[----:B------:R-:W0:Y:S07]  /*0010*/  S2R R0, SR_TID.X ;  /* 0x0000000000007919 */ /* 0x000e2e0000002100 */
[----:B------:R-:W0:Y:S01]  /*0020*/  S2UR UR4, SR_CTAID.X ;  /* 0x00000000000479c3 */ /* 0x000e220000002500 */
[----:B------:R-:W1:Y:S07]  /*0030*/  LDCU UR5, c[0x0][0x398] ;  /* 0x00007300ff0577ac */ /* 0x000e6e0008000800 */
[----:B------:R-:W0:Y:S02]  /*0040*/  LDC R9, c[0x0][0x360] ;  /* 0x0000d800ff097b82 */ /* 0x000e240000000800 */
[----:B0-----:R-:W-:-:S05]  /*0050*/  IMAD R9, R9, UR4, R0 ;  /* 0x0000000409097c24 */ /* 0x001fca000f8e0200 */
[----:B-1----:R-:W-:-:S13]  /*0060*/  ISETP.GE.AND P0, PT, R9, UR5, PT ;  /* 0x0000000509007c0c */ /* 0x002fda000bf06270 */
[----:B------:R-:W-:Y:S05]  /*0070*/  @P0 EXIT ;  /* 0x000000000000094d */ /* 0x000fea0003800000 */
[----:B------:R-:W0:Y:S01]  /*0080*/  LDC.64 R2, c[0x0][0x388] ;  /* 0x0000e200ff027b82 */ /* 0x000e220000000a00 */
[----:B------:R-:W1:Y:S07]  /*0090*/  LDCU.64 UR4, c[0x0][0x358] ;  /* 0x00006b00ff0477ac */ /* 0x000e6e0008000a00 */
[----:B------:R-:W2:Y:S08]  /*00a0*/  LDC.64 R4, c[0x0][0x390] ;  /* 0x0000e400ff047b82 */ /* 0x000eb00000000a00 */
[----:B------:R-:W3:Y:S01]  /*00b0*/  LDC.64 R6, c[0x0][0x380] ;  /* 0x0000e000ff067b82 */ /* 0x000ee20000000a00 */
[----:B0-----:R-:W-:-:S06]  /*00c0*/  IMAD.WIDE R2, R9, 0x4, R2 ;  /* 0x0000000409027825 */ /* 0x001fcc00078e0202 */
[----:B-1----:R-:W4:Y:S01]  /*00d0*/  LDG.E R2, desc[UR4][R2.64] ;  /* 0x0000000402027981 */ /* 0x002f22000c1e1900 */
[----:B--2---:R-:W-:-:S06]  /*00e0*/  IMAD.WIDE R4, R9, 0x4, R4 ;  /* 0x0000000409047825 */ /* 0x004fcc00078e0204 */
[----:B------:R-:W4:Y:S01]  /*00f0*/  LDG.E R5, desc[UR4][R4.64] ;  /* 0x0000000404057981 */ /* 0x000f22000c1e1900 */
[----:B---3--:R-:W-:-:S04]  /*0100*/  IMAD.WIDE R6, R9, 0x4, R6 ;  /* 0x0000000409067825 */ /* 0x008fc800078e0206 */
[----:B----4-:R-:W-:-:S05]  /*0110*/  FADD R9, R2, R5 ;  /* 0x0000000502097221 */ /* 0x010fca0000000000 */
[----:B------:R-:W-:Y:S01]  /*0120*/  STG.E desc[UR4][R6.64], R9 ;  /* 0x0000000906007986 */ /* 0x000fe2000c101904 */
[----:B------:R-:W-:Y:S05]  /*0130*/  EXIT ;  /* 0x000000000000794d */ /* 0x000fea0003800000 */
.L_x_0:
[----:B------:R-:W-:-:S00]  /*0140*/  BRA `(.L_x_0) ;  /* 0xfffffffc00fc7947 */ /* 0x000fc0000383ffff */
[----:B------:R-:W-:-:S00]  /*0150*/  NOP ;  /* 0x0000000000007918 */ /* 0x000fc00000000000 */
        /* <DEDUP_REMOVED lines=10> */
.L_x_1:


//--------------------- .nv.shared.reserved.0     --------------------------
	.section	.nv.shared.reserved.0,"aw",@nobits
	.weak		__nv_reservedSMEM_offset_0_alias
	.size		__nv_reservedSMEM_offset_0_alias, 0, 64
	.other		__nv_reservedSMEM_offset_0_alias,@"STO_CUDA_RESERVED_SHARED STV_DEFAULT"
__nv_reservedSMEM_offset_0_alias:
	.zero		0
	.zero		64


//--------------------- .nv.constant0._Z11mat_mul_GPUPfS_S_i --------------------------
	.section	.nv.constant0._Z11mat_mul_GPUPfS_S_i,"a",@progbits
	.sectionflags	@""
	.align	4
.nv.constant0._Z11mat_mul_GPUPfS_S_i:
	.zero		924


//--------------------- SYMBOLS --------------------------

	.type		.nv.reservedSmem.offset0,@object
	.size		.nv.reservedSmem.offset0,0x4
